//
// Generated by NVIDIA NVVM Compiler
//
// Compiler Build ID: CL-36424714
// Cuda compilation tools, release 13.0, V13.0.88
// Based on NVVM 20.0.0
//

.version 9.0
.target sm_100
.address_size 64

	// .globl	_Z17quantum_transformPKfPfS0_ii

.visible .entry _Z17quantum_transformPKfPfS0_ii(
	.param .u64 .ptr .align 1 _Z17quantum_transformPKfPfS0_ii_param_0,
	.param .u64 .ptr .align 1 _Z17quantum_transformPKfPfS0_ii_param_1,
	.param .u64 .ptr .align 1 _Z17quantum_transformPKfPfS0_ii_param_2,
	.param .u32 _Z17quantum_transformPKfPfS0_ii_param_3,
	.param .u32 _Z17quantum_transformPKfPfS0_ii_param_4
)
{
	.reg .pred 	%p<3>;
	.reg .b32 	%r<15>;
	.reg .b32 	%f<13>;
	.reg .b64 	%rd<13>;

	ld.param.u64 	%rd1, [_Z17quantum_transformPKfPfS0_ii_param_0];
	ld.param.u64 	%rd2, [_Z17quantum_transformPKfPfS0_ii_param_1];
	ld.param.u64 	%rd3, [_Z17quantum_transformPKfPfS0_ii_param_2];
	ld.param.u32 	%r4, [_Z17quantum_transformPKfPfS0_ii_param_3];
	ld.param.u32 	%r6, [_Z17quantum_transformPKfPfS0_ii_param_4];
	mov.u32 	%r7, %ctaid.x;
	mov.u32 	%r8, %ntid.x;
	mov.u32 	%r9, %tid.x;
	mad.lo.s32 	%r1, %r7, %r8, %r9;
	mov.b32 	%r10, 1;
	shl.b32 	%r2, %r10, %r6;
	xor.b32  	%r11, %r2, %r1;
	max.s32 	%r12, %r1, %r11;
	setp.ge.s32 	%p1, %r12, %r4;
	@%p1 bra 	$L__BB0_3;
	div.s32 	%r13, %r1, %r2;
	and.b32  	%r14, %r13, 1;
	setp.eq.b32 	%p2, %r14, 1;
	@%p2 bra 	$L__BB0_3;
	cvta.to.global.u64 	%rd4, %rd2;
	cvta.to.global.u64 	%rd5, %rd1;
	cvta.to.global.u64 	%rd6, %rd3;
	ld.global.f32 	%f1, [%rd6];
	mul.wide.s32 	%rd7, %r1, 4;
	add.s64 	%rd8, %rd5, %rd7;
	ld.global.f32 	%f2, [%rd8];
	ld.global.f32 	%f3, [%rd6+4];
	mul.wide.s32 	%rd9, %r11, 4;
	add.s64 	%rd10, %rd5, %rd9;
	ld.global.f32 	%f4, [%rd10];
	mul.f32 	%f5, %f3, %f4;
	fma.rn.f32 	%f6, %f1, %f2, %f5;
	add.s64 	%rd11, %rd4, %rd7;
	st.global.f32 	[%rd11], %f6;
	ld.global.f32 	%f7, [%rd6+8];
	ld.global.f32 	%f8, [%rd8];
	ld.global.f32 	%f9, [%rd6+12];
	ld.global.f32 	%f10, [%rd10];
	mul.f32 	%f11, %f9, %f10;
	fma.rn.f32 	%f12, %f7, %f8, %f11;
	add.s64 	%rd12, %rd4, %rd9;
	st.global.f32 	[%rd12], %f12;
$L__BB0_3:
	ret;

}


// ===== COMPILED SASS (sm_100) =====

	.target	sm_100

	.elftype	@"ET_EXEC"


//--------------------- .note.nv.tkinfo           --------------------------
	.section	.note.nv.tkinfo,"",@"SHT_NOTE"
	.sectionflags	@"SHF_NOTE_NV_TKINFO"
	.tkinfo
        /*0018*/ 	.word	0x00000002
        /*0030*/ 	.string	""
        /*0030*/ 	.string	"ptxas"
        /*0030*/ 	.string	"Cuda compilation tools, release 13.0, V13.0.88"
        /*0030*/ 	.string	"Build cuda_13.0.r13.0/compiler.36424714_0"
        /*0030*/ 	.string	"-arch sm_100 -m 64 "



//--------------------- .note.nv.cuinfo           --------------------------
	.section	.note.nv.cuinfo,"",@"SHT_NOTE"
	.sectionflags	@"SHF_NOTE_NV_CUINFO"
        /*0018*/ 	.short	0x0002
        /*001a*/ 	.short	0x0064
        /*001c*/ 	.short	0x0082
	.zero		2


//--------------------- .nv.info                  --------------------------
	.section	.nv.info,"",@"SHT_CUDA_INFO"
	.align	4


	//----- nvinfo : EIATTR_REGCOUNT
	.align		4
        /*0000*/ 	.byte	0x04, 0x2f
        /*0002*/ 	.short	(.L_1 - .L_0)
	.align		4
.L_0:
        /*0004*/ 	.word	index@(_Z17quantum_transformPKfPfS0_ii)
        /*0008*/ 	.word	0x00000014


	//----- nvinfo : EIATTR_FRAME_SIZE
	.align		4
.L_1:
        /*000c*/ 	.byte	0x04, 0x11
        /*000e*/ 	.short	(.L_3 - .L_2)
	.align		4
.L_2:
        /*0010*/ 	.word	index@(_Z17quantum_transformPKfPfS0_ii)
        /*0014*/ 	.word	0x00000000


	//----- nvinfo : EIATTR_MIN_STACK_SIZE
	.align		4
.L_3:
        /*0018*/ 	.byte	0x04, 0x12
        /*001a*/ 	.short	(.L_5 - .L_4)
	.align		4
.L_4:
        /*001c*/ 	.word	index@(_Z17quantum_transformPKfPfS0_ii)
        /*0020*/ 	.word	0x00000000
.L_5:


//--------------------- .nv.compat                --------------------------
	.section	.nv.compat,"",@"SHT_CUDA_COMPAT_INFO"
	.align	4
        /*0000*/ 	.byte	0x02, 0x09, 0x00, 0x00, 0x02, 0x02, 0x01, 0x00, 0x02, 0x05, 0x05, 0x00, 0x03, 0x07, 0x01, 0x01
        /*0010*/ 	.byte	0x02, 0x03, 0x00, 0x00, 0x02, 0x06, 0x01, 0x00, 0x04, 0x0b, 0x08, 0x00, 0x09, 0x00, 0x00, 0x00
        /*0020*/ 	.byte	0x00, 0x00, 0x00, 0x00


//--------------------- .nv.info._Z17quantum_transformPKfPfS0_ii --------------------------
	.section	.nv.info._Z17quantum_transformPKfPfS0_ii,"",@"SHT_CUDA_INFO"
	.sectionflags	@""
	.align	4


	//----- nvinfo : EIATTR_CUDA_API_VERSION
	.align		4
        /*0000*/ 	.byte	0x04, 0x37
        /*0002*/ 	.short	(.L_7 - .L_6)
.L_6:
        /*0004*/ 	.word	0x00000082


	//----- nvinfo : EIATTR_KPARAM_INFO
	.align		4
.L_7:
        /*0008*/ 	.byte	0x04, 0x17
        /*000a*/ 	.short	(.L_9 - .L_8)
.L_8:
        /*000c*/ 	.word	0x00000000
        /*0010*/ 	.short	0x0004
        /*0012*/ 	.short	0x001c
        /*0014*/ 	.byte	0x00, 0xf0, 0x11, 0x00


	//----- nvinfo : EIATTR_KPARAM_INFO
	.align		4
.L_9:
        /*0018*/ 	.byte	0x04, 0x17
        /*001a*/ 	.short	(.L_11 - .L_10)
.L_10:
        /*001c*/ 	.word	0x00000000
        /*0020*/ 	.short	0x0003
        /*0022*/ 	.short	0x0018
        /*0024*/ 	.byte	0x00, 0xf0, 0x11, 0x00


	//----- nvinfo : EIATTR_KPARAM_INFO
	.align		4
.L_11:
        /*0028*/ 	.byte	0x04, 0x17
        /*002a*/ 	.short	(.L_13 - .L_12)
.L_12:
        /*002c*/ 	.word	0x00000000
        /*0030*/ 	.short	0x0002
        /*0032*/ 	.short	0x0010
        /*0034*/ 	.byte	0x00, 0xf5, 0x21, 0x00


	//----- nvinfo : EIATTR_KPARAM_INFO
	.align		4
.L_13:
        /*0038*/ 	.byte	0x04, 0x17
        /*003a*/ 	.short	(.L_15 - .L_14)
.L_14:
        /*003c*/ 	.word	0x00000000
        /*0040*/ 	.short	0x0001
        /*0042*/ 	.short	0x0008
        /*0044*/ 	.byte	0x00, 0xf5, 0x21, 0x00


	//----- nvinfo : EIATTR_KPARAM_INFO
	.align		4
.L_15:
        /*0048*/ 	.byte	0x04, 0x17
        /*004a*/ 	.short	(.L_17 - .L_16)
.L_16:
        /*004c*/ 	.word	0x00000000
        /*0050*/ 	.short	0x0000
        /*0052*/ 	.short	0x0000
        /*0054*/ 	.byte	0x00, 0xf5, 0x21, 0x00


	//----- nvinfo : EIATTR_SPARSE_MMA_MASK
	.align		4
.L_17:
        /*0058*/ 	.byte	0x03, 0x50
        /*005a*/ 	.short	0x0000


	//----- nvinfo : EIATTR_MAXREG_COUNT
	.align		4
        /*005c*/ 	.byte	0x03, 0x1b
        /*005e*/ 	.short	0x00ff


	//----- nvinfo : EIATTR_MERCURY_ISA_VERSION
	.align		4
        /*0060*/ 	.byte	0x03, 0x5f
        /*0062*/ 	.short	0x0101


	//----- nvinfo : EIATTR_VRC_CTA_INIT_COUNT
	.align		4
        /*0064*/ 	.byte	0x02, 0x4a
	.zero		1
	.zero		1


	//----- nvinfo : EIATTR_EXIT_INSTR_OFFSETS
	.align		4
        /*0068*/ 	.byte	0x04, 0x1c
        /*006a*/ 	.short	(.L_19 - .L_18)


	//   ....[0]....
.L_18:
        /*006c*/ 	.word	0x000000b0


	//   ....[1]....
        /*0070*/ 	.word	0x00000270


	//   ....[2]....
        /*0074*/ 	.word	0x000003e0


	//----- nvinfo : EIATTR_CBANK_PARAM_SIZE
	.align		4
.L_19:
        /*0078*/ 	.byte	0x03, 0x19
        /*007a*/ 	.short	0x0020


	//----- nvinfo : EIATTR_PARAM_CBANK
	.align		4
        /*007c*/ 	.byte	0x04, 0x0a
        /*007e*/ 	.short	(.L_21 - .L_20)
	.align		4
.L_20:
        /*0080*/ 	.word	index@(.nv.constant0._Z17quantum_transformPKfPfS0_ii)
        /*0084*/ 	.short	0x0380
        /*0086*/ 	.short	0x0020


	//----- nvinfo : EIATTR_SW_WAR
	.align		4
.L_21:
        /*0088*/ 	.byte	0x04, 0x36
        /*008a*/ 	.short	(.L_23 - .L_22)
.L_22:
        /*008c*/ 	.word	0x00000008
.L_23:


//--------------------- .nv.callgraph             --------------------------
	.section	.nv.callgraph,"",@"SHT_CUDA_CALLGRAPH"
	.align	4
	.sectionentsize	8
	.align		4
        /*0000*/ 	.word	0x00000000
	.align		4
        /*0004*/ 	.word	0xffffffff
	.align		4
        /*0008*/ 	.word	0x00000000
	.align		4
        /*000c*/ 	.word	0xfffffffe
	.align		4
        /*0010*/ 	.word	0x00000000
	.align		4
        /*0014*/ 	.word	0xfffffffd
	.align		4
        /*0018*/ 	.word	0x00000000
	.align		4
        /*001c*/ 	.word	0xfffffffc


//--------------------- .text._Z17quantum_transformPKfPfS0_ii --------------------------
	.section	.text._Z17quantum_transformPKfPfS0_ii,"ax",@progbits
	.align	128
        .global         _Z17quantum_transformPKfPfS0_ii
        .type           _Z17quantum_transformPKfPfS0_ii,@function
        .size           _Z17quantum_transformPKfPfS0_ii,(.L_x_1 - _Z17quantum_transformPKfPfS0_ii)
        .other          _Z17quantum_transformPKfPfS0_ii,@"STO_CUDA_ENTRY STV_DEFAULT"
_Z17quantum_transformPKfPfS0_ii:
.text._Z17quantum_transformPKfPfS0_ii:
[----:B------:R-:W-:Y:S01]  /*0000*/  LDC R1, c[0x0][0x37c] ;  /* 0x0000df00ff017b82 */ /* 0x000fe20000000800 */
[----:B------:R-:W0:Y:S07]  /*0010*/  S2R R0, SR_TID.X ;  /* 0x0000000000007919 */ /* 0x000e2e0000002100 */
[----:B------:R-:W0:Y:S01]  /*0020*/  S2UR UR4, SR_CTAID.X ;  /* 0x00000000000479c3 */ /* 0x000e220000002500 */
[----:B------:R-:W1:Y:S01]  /*0030*/  LDCU.64 UR6, c[0x0][0x398] ;  /* 0x00007300ff0677ac */ /* 0x000e620008000a00 */
[----:B------:R-:W-:-:S06]  /*0040*/  IMAD.MOV.U32 R4, RZ, RZ, 0x1 ;  /* 0x00000001ff047424 */ /* 0x000fcc00078e00ff */
[----:B------:R-:W0:Y:S01]  /*0050*/  LDC R9, c[0x0][0x360] ;  /* 0x0000d800ff097b82 */ /* 0x000e220000000800 */
[----:B-1----:R-:W-:Y:S01]  /*0060*/  SHF.L.U32 R4, R4, UR7, RZ ;  /* 0x0000000704047c19 */ /* 0x002fe200080006ff */
[----:B0-----:R-:W-:-:S05]  /*0070*/  IMAD R9, R9, UR4, R0 ;  /* 0x0000000409097c24 */ /* 0x001fca000f8e0200 */
[----:B------:R-:W-:-:S04]  /*0080*/  LOP3.LUT R0, R4, R9, RZ, 0x3c, !PT ;  /* 0x0000000904007212 */ /* 0x000fc800078e3cff */
[----:B------:R-:W-:-:S04]  /*0090*/  VIMNMX R2, PT, PT, R9, R0, !PT ;  /* 0x0000000009027248 */ /* 0x000fc80007fe0100 */
[----:B------:R-:W-:-:S13]  /*00a0*/  ISETP.GE.AND P0, PT, R2, UR6, PT ;  /* 0x0000000602007c0c */ /* 0x000fda000bf06270 */
[----:B------:R-:W-:Y:S05]  /*00b0*/  @P0 EXIT ;  /* 0x000000000000094d */ /* 0x000fea0003800000 */
[-C--:B------:R-:W-:Y:S02]  /*00c0*/  IABS R7, R4.reuse ;  /* 0x0000000400077213 */ /* 0x080fe40000000000 */
[----:B------:R-:W-:Y:S02]  /*00d0*/  IABS R8, R9 ;  /* 0x0000000900087213 */ /* 0x000fe40000000000 */
[----:B------:R-:W0:Y:S01]  /*00e0*/  I2F.RP R5, R7 ;  /* 0x0000000700057306 */ /* 0x000e220000209400 */
[----:B------:R-:W-:-:S07]  /*00f0*/  IABS R10, R4 ;  /* 0x00000004000a7213 */ /* 0x000fce0000000000 */
[----:B0-----:R-:W0:Y:S02]  /*0100*/  MUFU.RCP R5, R5 ;  /* 0x0000000500057308 */ /* 0x001e240000001000 */
[----:B0-----:R-:W-:Y:S02]  /*0110*/  VIADD R2, R5, 0xffffffe ;  /* 0x0ffffffe05027836 */ /* 0x001fe40000000000 */
[----:B------:R-:W-:-:S04]  /*0120*/  IMAD.MOV R5, RZ, RZ, -R10 ;  /* 0x000000ffff057224 */ /* 0x000fc800078e0a0a */
[----:B------:R0:W1:Y:S02]  /*0130*/  F2I.FTZ.U32.TRUNC.NTZ R3, R2 ;  /* 0x0000000200037305 */ /* 0x000064000021f000 */
[----:B0-----:R-:W-:Y:S01]  /*0140*/  HFMA2 R2, -RZ, RZ, 0, 0 ;  /* 0x00000000ff027431 */ /* 0x001fe200000001ff */
[----:B-1----:R-:W-:-:S05]  /*0150*/  IADD3 R6, PT, PT, RZ, -R3, RZ ;  /* 0x80000003ff067210 */ /* 0x002fca0007ffe0ff */
[----:B------:R-:W-:Y:S02]  /*0160*/  IMAD R11, R6, R7, RZ ;  /* 0x00000007060b7224 */ /* 0x000fe400078e02ff */
[----:B------:R-:W-:Y:S02]  /*0170*/  IMAD.MOV.U32 R6, RZ, RZ, R8 ;  /* 0x000000ffff067224 */ /* 0x000fe400078e0008 */
[----:B------:R-:W-:-:S06]  /*0180*/  IMAD.HI.U32 R3, R3, R11, R2 ;  /* 0x0000000b03037227 */ /* 0x000fcc00078e0002 */
[----:B------:R-:W-:-:S04]  /*0190*/  IMAD.HI.U32 R3, R3, R6, RZ ;  /* 0x0000000603037227 */ /* 0x000fc800078e00ff */
[----:B------:R-:W-:-:S05]  /*01a0*/  IMAD R2, R3, R5, R6 ;  /* 0x0000000503027224 */ /* 0x000fca00078e0206 */
[----:B------:R-:W-:-:S13]  /*01b0*/  ISETP.GT.U32.AND P2, PT, R7, R2, PT ;  /* 0x000000020700720c */ /* 0x000fda0003f44070 */
[-C--:B------:R-:W-:Y:S01]  /*01c0*/  @!P2 IADD3 R2, PT, PT, R2, -R7.reuse, RZ ;  /* 0x800000070202a210 */ /* 0x080fe20007ffe0ff */
[----:B------:R-:W-:Y:S01]  /*01d0*/  @!P2 VIADD R3, R3, 0x1 ;  /* 0x000000010303a836 */ /* 0x000fe20000000000 */
[----:B------:R-:W-:Y:S02]  /*01e0*/  ISETP.NE.AND P2, PT, R4, RZ, PT ;  /* 0x000000ff0400720c */ /* 0x000fe40003f45270 */
[----:B------:R-:W-:Y:S02]  /*01f0*/  ISETP.GE.U32.AND P0, PT, R2, R7, PT ;  /* 0x000000070200720c */ /* 0x000fe40003f06070 */
[----:B------:R-:W-:-:S04]  /*0200*/  LOP3.LUT R2, R9, R4, RZ, 0x3c, !PT ;  /* 0x0000000409027212 */ /* 0x000fc800078e3cff */
[----:B------:R-:W-:-:S07]  /*0210*/  ISETP.GE.AND P1, PT, R2, RZ, PT ;  /* 0x000000ff0200720c */ /* 0x000fce0003f26270 */
[----:B------:R-:W-:-:S06]  /*0220*/  @P0 IADD3 R3, PT, PT, R3, 0x1, RZ ;  /* 0x0000000103030810 */ /* 0x000fcc0007ffe0ff */
[----:B------:R-:W-:Y:S01]  /*0230*/  @!P1 IMAD.MOV R3, RZ, RZ, -R3 ;  /* 0x000000ffff039224 */ /* 0x000fe200078e0a03 */
[----:B------:R-:W-:-:S04]  /*0240*/  @!P2 LOP3.LUT R3, RZ, R4, RZ, 0x33, !PT ;  /* 0x00000004ff03a212 */ /* 0x000fc800078e33ff */
[----:B------:R-:W-:-:S04]  /*0250*/  LOP3.LUT R3, R3, 0x1, RZ, 0xc0, !PT ;  /* 0x0000000103037812 */ /* 0x000fc800078ec0ff */
[----:B------:R-:W-:-:S13]  /*0260*/  ISETP.NE.U32.AND P0, PT, R3, 0x1, PT ;  /* 0x000000010300780c */ /* 0x000fda0003f05070 */
[----:B------:R-:W-:Y:S05]  /*0270*/  @!P0 EXIT ;  /* 0x000000000000894d */ /* 0x000fea0003800000 */
[----:B------:R-:W0:Y:S01]  /*0280*/  LDC.64 R6, c[0x0][0x380] ;  /* 0x0000e000ff067b82 */ /* 0x000e220000000a00 */
[----:B------:R-:W1:Y:S07]  /*0290*/  LDCU.64 UR4, c[0x0][0x358] ;  /* 0x00006b00ff0477ac */ /* 0x000e6e0008000a00 */
[----:B------:R-:W2:Y:S08]  /*02a0*/  LDC.64 R4, c[0x0][0x390] ;  /* 0x0000e400ff047b82 */ /* 0x000eb00000000a00 */
[----:B------:R-:W3:Y:S01]  /*02b0*/  LDC.64 R2, c[0x0][0x388] ;  /* 0x0000e200ff027b82 */ /* 0x000ee20000000a00 */
[----:B0-----:R-:W-:-:S04]  /*02c0*/  IMAD.WIDE R10, R0, 0x4, R6 ;  /* 0x00000004000a7825 */ /* 0x001fc800078e0206 */
[C---:B------:R-:W-:Y:S01]  /*02d0*/  IMAD.WIDE R6, R9.reuse, 0x4, R6 ;  /* 0x0000000409067825 */ /* 0x040fe200078e0206 */
[----:B-1----:R-:W4:Y:S04]  /*02e0*/  LDG.E R15, desc[UR4][R10.64] ;  /* 0x000000040a0f7981 */ /* 0x002f28000c1e1900 */
[----:B--2---:R-:W4:Y:S04]  /*02f0*/  LDG.E R8, desc[UR4][R4.64+0x4] ;  /* 0x0000040404087981 */ /* 0x004f28000c1e1900 */
[----:B------:R-:W2:Y:S04]  /*0300*/  LDG.E R12, desc[UR4][R4.64] ;  /* 0x00000004040c7981 */ /* 0x000ea8000c1e1900 */
[----:B------:R-:W2:Y:S01]  /*0310*/  LDG.E R13, desc[UR4][R6.64] ;  /* 0x00000004060d7981 */ /* 0x000ea2000c1e1900 */
[----:B----4-:R-:W-:Y:S01]  /*0320*/  FMUL R15, R8, R15 ;  /* 0x0000000f080f7220 */ /* 0x010fe20000400000 */
[----:B---3--:R-:W-:-:S04]  /*0330*/  IMAD.WIDE R8, R9, 0x4, R2 ;  /* 0x0000000409087825 */ /* 0x008fc800078e0202 */
[----:B--2---:R-:W-:-:S05]  /*0340*/  FFMA R13, R12, R13, R15 ;  /* 0x0000000d0c0d7223 */ /* 0x004fca000000000f */
[----:B------:R-:W-:Y:S04]  /*0350*/  STG.E desc[UR4][R8.64], R13 ;  /* 0x0000000d08007986 */ /* 0x000fe8000c101904 */
[----:B------:R-:W2:Y:S04]  /*0360*/  LDG.E R17, desc[UR4][R10.64] ;  /* 0x000000040a117981 */ /* 0x000ea8000c1e1900 */
[----:B------:R-:W2:Y:S04]  /*0370*/  LDG.E R14, desc[UR4][R4.64+0xc] ;  /* 0x00000c04040e7981 */ /* 0x000ea8000c1e1900 */
[----:B------:R-:W3:Y:S04]  /*0380*/  LDG.E R15, desc[UR4][R6.64] ;  /* 0x00000004060f7981 */ /* 0x000ee8000c1e1900 */
[----:B------:R-:W3:Y:S01]  /*0390*/  LDG.E R12, desc[UR4][R4.64+0x8] ;  /* 0x00000804040c7981 */ /* 0x000ee2000c1e1900 */
[----:B------:R-:W-:-:S04]  /*03a0*/  IMAD.WIDE R2, R0, 0x4, R2 ;  /* 0x0000000400027825 */ /* 0x000fc800078e0202 */
[----:B--2---:R-:W-:-:S04]  /*03b0*/  FMUL R17, R14, R17 ;  /* 0x000000110e117220 */ /* 0x004fc80000400000 */
[----:B---3--:R-:W-:-:S05]  /*03c0*/  FFMA R15, R12, R15, R17 ;  /* 0x0000000f0c0f7223 */ /* 0x008fca0000000011 */
[----:B------:R-:W-:Y:S01]  /*03d0*/  STG.E desc[UR4][R2.64], R15 ;  /* 0x0000000f02007986 */ /* 0x000fe2000c101904 */
[----:B------:R-:W-:Y:S05]  /*03e0*/  EXIT ;  /* 0x000000000000794d */ /* 0x000fea0003800000 */
.L_x_0:
[----:B------:R-:W-:-:S00]  /*03f0*/  BRA `(.L_x_0) ;  /* 0xfffffffc00fc7947 */ /* 0x000fc0000383ffff */
[----:B------:R-:W-:-:S00]  /*0400*/  NOP ;  /* 0x0000000000007918 */ /* 0x000fc00000000000 */
[----:B------:R-:W-:-:S00]  /*0410*/  NOP ;  /* 0x0000000000007918 */ /* 0x000fc00000000000 */
[----:B------:R-:W-:-:S00]  /*0420*/  NOP ;  /* 0x0000000000007918 */ /* 0x000fc00000000000 */
[----:B------:R-:W-:-:S00]  /*0430*/  NOP ;  /* 0x0000000000007918 */ /* 0x000fc00000000000 */
[----:B------:R-:W-:-:S00]  /*0440*/  NOP ;  /* 0x0000000000007918 */ /* 0x000fc00000000000 */
[----:B------:R-:W-:-:S00]  /*0450*/  NOP ;  /* 0x0000000000007918 */ /* 0x000fc00000000000 */
[----:B------:R-:W-:-:S00]  /*0460*/  NOP ;  /* 0x0000000000007918 */ /* 0x000fc00000000000 */
[----:B------:R-:W-:-:S00]  /*0470*/  NOP ;  /* 0x0000000000007918 */ /* 0x000fc00000000000 */
.L_x_1:


//--------------------- .nv.shared.reserved.0     --------------------------
	.section	.nv.shared.reserved.0,"aw",@nobits
	.weak		__nv_reservedSMEM_offset_0_alias
	.size		__nv_reservedSMEM_offset_0_alias, 0, 64
	.other		__nv_reservedSMEM_offset_0_alias,@"STO_CUDA_RESERVED_SHARED STV_DEFAULT"
__nv_reservedSMEM_offset_0_alias:
	.zero		0
	.zero		64


//--------------------- .nv.constant0._Z17quantum_transformPKfPfS0_ii --------------------------
	.section	.nv.constant0._Z17quantum_transformPKfPfS0_ii,"a",@progbits
	.sectionflags	@""
	.align	4
.nv.constant0._Z17quantum_transformPKfPfS0_ii:
	.zero		928


//--------------------- SYMBOLS --------------------------

	.type		.nv.reservedSmem.offset0,@object
	.size		.nv.reservedSmem.offset0,0x4
